//
// Generated by NVIDIA NVVM Compiler
//
// Compiler Build ID: CL-36424714
// Cuda compilation tools, release 13.0, V13.0.88
// Based on NVVM 20.0.0
//

.version 9.0
.target sm_100
.address_size 64

	// .globl	_Z15matrixAddKernelPfS_S_ii

.visible .entry _Z15matrixAddKernelPfS_S_ii(
	.param .u64 .ptr .align 1 _Z15matrixAddKernelPfS_S_ii_param_0,
	.param .u64 .ptr .align 1 _Z15matrixAddKernelPfS_S_ii_param_1,
	.param .u64 .ptr .align 1 _Z15matrixAddKernelPfS_S_ii_param_2,
	.param .u32 _Z15matrixAddKernelPfS_S_ii_param_3,
	.param .u32 _Z15matrixAddKernelPfS_S_ii_param_4
)
{
	.reg .pred 	%p<4>;
	.reg .b32 	%r<14>;
	.reg .b32 	%f<4>;
	.reg .b64 	%rd<11>;

	ld.param.u64 	%rd1, [_Z15matrixAddKernelPfS_S_ii_param_0];
	ld.param.u64 	%rd2, [_Z15matrixAddKernelPfS_S_ii_param_1];
	ld.param.u64 	%rd3, [_Z15matrixAddKernelPfS_S_ii_param_2];
	ld.param.u32 	%r3, [_Z15matrixAddKernelPfS_S_ii_param_3];
	ld.param.u32 	%r4, [_Z15matrixAddKernelPfS_S_ii_param_4];
	mov.u32 	%r6, %ctaid.x;
	mov.u32 	%r7, %ntid.x;
	mov.u32 	%r8, %tid.x;
	mad.lo.s32 	%r1, %r6, %r7, %r8;
	mov.u32 	%r9, %ctaid.y;
	mov.u32 	%r10, %ntid.y;
	mov.u32 	%r11, %tid.y;
	mad.lo.s32 	%r12, %r9, %r10, %r11;
	setp.ge.s32 	%p1, %r1, %r3;
	setp.ge.s32 	%p2, %r12, %r4;
	or.pred  	%p3, %p1, %p2;
	@%p3 bra 	$L__BB0_2;
	cvta.to.global.u64 	%rd4, %rd1;
	cvta.to.global.u64 	%rd5, %rd2;
	cvta.to.global.u64 	%rd6, %rd3;
	mad.lo.s32 	%r13, %r3, %r12, %r1;
	mul.wide.s32 	%rd7, %r13, 4;
	add.s64 	%rd8, %rd4, %rd7;
	ld.global.f32 	%f1, [%rd8];
	add.s64 	%rd9, %rd5, %rd7;
	ld.global.f32 	%f2, [%rd9];
	add.f32 	%f3, %f1, %f2;
	add.s64 	%rd10, %rd6, %rd7;
	st.global.f32 	[%rd10], %f3;
$L__BB0_2:
	ret;

}


// ===== COMPILED SASS (sm_100) =====

	.target	sm_100

	.elftype	@"ET_EXEC"


//--------------------- .note.nv.tkinfo           --------------------------
	.section	.note.nv.tkinfo,"",@"SHT_NOTE"
	.sectionflags	@"SHF_NOTE_NV_TKINFO"
	.tkinfo
        /*0018*/ 	.word	0x00000002
        /*0030*/ 	.string	""
        /*0030*/ 	.string	"ptxas"
        /*0030*/ 	.string	"Cuda compilation tools, release 13.0, V13.0.88"
        /*0030*/ 	.string	"Build cuda_13.0.r13.0/compiler.36424714_0"
        /*0030*/ 	.string	"-arch sm_100 -m 64 "



//--------------------- .note.nv.cuinfo           --------------------------
	.section	.note.nv.cuinfo,"",@"SHT_NOTE"
	.sectionflags	@"SHF_NOTE_NV_CUINFO"
        /*0018*/ 	.short	0x0002
        /*001a*/ 	.short	0x0064
        /*001c*/ 	.short	0x0082
	.zero		2


//--------------------- .nv.info                  --------------------------
	.section	.nv.info,"",@"SHT_CUDA_INFO"
	.align	4


	//----- nvinfo : EIATTR_REGCOUNT
	.align		4
        /*0000*/ 	.byte	0x04, 0x2f
        /*0002*/ 	.short	(.L_1 - .L_0)
	.align		4
.L_0:
        /*0004*/ 	.word	index@(_Z15matrixAddKernelPfS_S_ii)
        /*0008*/ 	.word	0x0000000c


	//----- nvinfo : EIATTR_FRAME_SIZE
	.align		4
.L_1:
        /*000c*/ 	.byte	0x04, 0x11
        /*000e*/ 	.short	(.L_3 - .L_2)
	.align		4
.L_2:
        /*0010*/ 	.word	index@(_Z15matrixAddKernelPfS_S_ii)
        /*0014*/ 	.word	0x00000000


	//----- nvinfo : EIATTR_MIN_STACK_SIZE
	.align		4
.L_3:
        /*0018*/ 	.byte	0x04, 0x12
        /*001a*/ 	.short	(.L_5 - .L_4)
	.align		4
.L_4:
        /*001c*/ 	.word	index@(_Z15matrixAddKernelPfS_S_ii)
        /*0020*/ 	.word	0x00000000
.L_5:


//--------------------- .nv.compat                --------------------------
	.section	.nv.compat,"",@"SHT_CUDA_COMPAT_INFO"
	.align	4
        /*0000*/ 	.byte	0x02, 0x09, 0x00, 0x00, 0x02, 0x02, 0x01, 0x00, 0x02, 0x05, 0x05, 0x00, 0x03, 0x07, 0x01, 0x01
        /*0010*/ 	.byte	0x02, 0x03, 0x00, 0x00, 0x02, 0x06, 0x01, 0x00, 0x04, 0x0b, 0x08, 0x00, 0x09, 0x00, 0x00, 0x00
        /*0020*/ 	.byte	0x00, 0x00, 0x00, 0x00


//--------------------- .nv.info._Z15matrixAddKernelPfS_S_ii --------------------------
	.section	.nv.info._Z15matrixAddKernelPfS_S_ii,"",@"SHT_CUDA_INFO"
	.sectionflags	@""
	.align	4


	//----- nvinfo : EIATTR_CUDA_API_VERSION
	.align		4
        /*0000*/ 	.byte	0x04, 0x37
        /*0002*/ 	.short	(.L_7 - .L_6)
.L_6:
        /*0004*/ 	.word	0x00000082


	//----- nvinfo : EIATTR_KPARAM_INFO
	.align		4
.L_7:
        /*0008*/ 	.byte	0x04, 0x17
        /*000a*/ 	.short	(.L_9 - .L_8)
.L_8:
        /*000c*/ 	.word	0x00000000
        /*0010*/ 	.short	0x0004
        /*0012*/ 	.short	0x001c
        /*0014*/ 	.byte	0x00, 0xf0, 0x11, 0x00


	//----- nvinfo : EIATTR_KPARAM_INFO
	.align		4
.L_9:
        /*0018*/ 	.byte	0x04, 0x17
        /*001a*/ 	.short	(.L_11 - .L_10)
.L_10:
        /*001c*/ 	.word	0x00000000
        /*0020*/ 	.short	0x0003
        /*0022*/ 	.short	0x0018
        /*0024*/ 	.byte	0x00, 0xf0, 0x11, 0x00


	//----- nvinfo : EIATTR_KPARAM_INFO
	.align		4
.L_11:
        /*0028*/ 	.byte	0x04, 0x17
        /*002a*/ 	.short	(.L_13 - .L_12)
.L_12:
        /*002c*/ 	.word	0x00000000
        /*0030*/ 	.short	0x0002
        /*0032*/ 	.short	0x0010
        /*0034*/ 	.byte	0x00, 0xf5, 0x21, 0x00


	//----- nvinfo : EIATTR_KPARAM_INFO
	.align		4
.L_13:
        /*0038*/ 	.byte	0x04, 0x17
        /*003a*/ 	.short	(.L_15 - .L_14)
.L_14:
        /*003c*/ 	.word	0x00000000
        /*0040*/ 	.short	0x0001
        /*0042*/ 	.short	0x0008
        /*0044*/ 	.byte	0x00, 0xf5, 0x21, 0x00


	//----- nvinfo : EIATTR_KPARAM_INFO
	.align		4
.L_15:
        /*0048*/ 	.byte	0x04, 0x17
        /*004a*/ 	.short	(.L_17 - .L_16)
.L_16:
        /*004c*/ 	.word	0x00000000
        /*0050*/ 	.short	0x0000
        /*0052*/ 	.short	0x0000
        /*0054*/ 	.byte	0x00, 0xf5, 0x21, 0x00


	//----- nvinfo : EIATTR_SPARSE_MMA_MASK
	.align		4
.L_17:
        /*0058*/ 	.byte	0x03, 0x50
        /*005a*/ 	.short	0x0000


	//----- nvinfo : EIATTR_MAXREG_COUNT
	.align		4
        /*005c*/ 	.byte	0x03, 0x1b
        /*005e*/ 	.short	0x00ff


	//----- nvinfo : EIATTR_MERCURY_ISA_VERSION
	.align		4
        /*0060*/ 	.byte	0x03, 0x5f
        /*0062*/ 	.short	0x0101


	//----- nvinfo : EIATTR_VRC_CTA_INIT_COUNT
	.align		4
        /*0064*/ 	.byte	0x02, 0x4a
	.zero		1
	.zero		1


	//----- nvinfo : EIATTR_EXIT_INSTR_OFFSETS
	.align		4
        /*0068*/ 	.byte	0x04, 0x1c
        /*006a*/ 	.short	(.L_19 - .L_18)


	//   ....[0]....
.L_18:
        /*006c*/ 	.word	0x000000c0


	//   ....[1]....
        /*0070*/ 	.word	0x00000190


	//----- nvinfo : EIATTR_CBANK_PARAM_SIZE
	.align		4
.L_19:
        /*0074*/ 	.byte	0x03, 0x19
        /*0076*/ 	.short	0x0020


	//----- nvinfo : EIATTR_PARAM_CBANK
	.align		4
        /*0078*/ 	.byte	0x04, 0x0a
        /*007a*/ 	.short	(.L_21 - .L_20)
	.align		4
.L_20:
        /*007c*/ 	.word	index@(.nv.constant0._Z15matrixAddKernelPfS_S_ii)
        /*0080*/ 	.short	0x0380
        /*0082*/ 	.short	0x0020


	//----- nvinfo : EIATTR_SW_WAR
	.align		4
.L_21:
        /*0084*/ 	.byte	0x04, 0x36
        /*0086*/ 	.short	(.L_23 - .L_22)
.L_22:
        /*0088*/ 	.word	0x00000008
.L_23:


//--------------------- .nv.callgraph             --------------------------
	.section	.nv.callgraph,"",@"SHT_CUDA_CALLGRAPH"
	.align	4
	.sectionentsize	8
	.align		4
        /*0000*/ 	.word	0x00000000
	.align		4
        /*0004*/ 	.word	0xffffffff
	.align		4
        /*0008*/ 	.word	0x00000000
	.align		4
        /*000c*/ 	.word	0xfffffffe
	.align		4
        /*0010*/ 	.word	0x00000000
	.align		4
        /*0014*/ 	.word	0xfffffffd
	.align		4
        /*0018*/ 	.word	0x00000000
	.align		4
        /*001c*/ 	.word	0xfffffffc


//--------------------- .text._Z15matrixAddKernelPfS_S_ii --------------------------
	.section	.text._Z15matrixAddKernelPfS_S_ii,"ax",@progbits
	.align	128
        .global         _Z15matrixAddKernelPfS_S_ii
        .type           _Z15matrixAddKernelPfS_S_ii,@function
        .size           _Z15matrixAddKernelPfS_S_ii,(.L_x_1 - _Z15matrixAddKernelPfS_S_ii)
        .other          _Z15matrixAddKernelPfS_S_ii,@"STO_CUDA_ENTRY STV_DEFAULT"
_Z15matrixAddKernelPfS_S_ii:
.text._Z15matrixAddKernelPfS_S_ii:
[----:B------:R-:W-:Y:S01]  /*0000*/  LDC R1, c[0x0][0x37c] ;  /* 0x0000df00ff017b82 */ /* 0x000fe20000000800 */
[----:B------:R-:W0:Y:S07]  /*0010*/  S2R R2, SR_TID.Y ;  /* 0x0000000000027919 */ /* 0x000e2e0000002200 */
[----:B------:R-:W1:Y:S01]  /*0020*/  LDC R0, c[0x0][0x360] ;  /* 0x0000d800ff007b82 */ /* 0x000e620000000800 */
[----:B------:R-:W2:Y:S01]  /*0030*/  LDCU.64 UR6, c[0x0][0x398] ;  /* 0x00007300ff0677ac */ /* 0x000ea20008000a00 */
[----:B------:R-:W1:Y:S06]  /*0040*/  S2R R3, SR_TID.X ;  /* 0x0000000000037919 */ /* 0x000e6c0000002100 */
[----:B------:R-:W0:Y:S08]  /*0050*/  S2UR UR5, SR_CTAID.Y ;  /* 0x00000000000579c3 */ /* 0x000e300000002600 */
[----:B------:R-:W0:Y:S08]  /*0060*/  LDC R7, c[0x0][0x364] ;  /* 0x0000d900ff077b82 */ /* 0x000e300000000800 */
[----:B------:R-:W1:Y:S01]  /*0070*/  S2UR UR4, SR_CTAID.X ;  /* 0x00000000000479c3 */ /* 0x000e620000002500 */
[----:B0-----:R-:W-:-:S05]  /*0080*/  IMAD R7, R7, UR5, R2 ;  /* 0x0000000507077c24 */ /* 0x001fca000f8e0202 */
[----:B--2---:R-:W-:Y:S01]  /*0090*/  ISETP.GE.AND P0, PT, R7, UR7, PT ;  /* 0x0000000707007c0c */ /* 0x004fe2000bf06270 */
[----:B-1----:R-:W-:-:S05]  /*00a0*/  IMAD R0, R0, UR4, R3 ;  /* 0x0000000400007c24 */ /* 0x002fca000f8e0203 */
[----:B------:R-:W-:-:S13]  /*00b0*/  ISETP.GE.OR P0, PT, R0, UR6, P0 ;  /* 0x0000000600007c0c */ /* 0x000fda0008706670 */
[----:B------:R-:W-:Y:S05]  /*00c0*/  @P0 EXIT ;  /* 0x000000000000094d */ /* 0x000fea0003800000 */
[----:B------:R-:W0:Y:S01]  /*00d0*/  LDC.64 R2, c[0x0][0x380] ;  /* 0x0000e000ff027b82 */ /* 0x000e220000000a00 */
[----:B------:R-:W1:Y:S01]  /*00e0*/  LDCU.64 UR4, c[0x0][0x358] ;  /* 0x00006b00ff0477ac */ /* 0x000e620008000a00 */
[----:B------:R-:W-:-:S06]  /*00f0*/  IMAD R9, R7, UR6, R0 ;  /* 0x0000000607097c24 */ /* 0x000fcc000f8e0200 */
[----:B------:R-:W2:Y:S08]  /*0100*/  LDC.64 R4, c[0x0][0x388] ;  /* 0x0000e200ff047b82 */ /* 0x000eb00000000a00 */
[----:B------:R-:W3:Y:S01]  /*0110*/  LDC.64 R6, c[0x0][0x390] ;  /* 0x0000e400ff067b82 */ /* 0x000ee20000000a00 */
[----:B0-----:R-:W-:-:S06]  /*0120*/  IMAD.WIDE R2, R9, 0x4, R2 ;  /* 0x0000000409027825 */ /* 0x001fcc00078e0202 */
[----:B-1----:R-:W4:Y:S01]  /*0130*/  LDG.E R2, desc[UR4][R2.64] ;  /* 0x0000000402027981 */ /* 0x002f22000c1e1900 */
[----:B--2---:R-:W-:-:S06]  /*0140*/  IMAD.WIDE R4, R9, 0x4, R4 ;  /* 0x0000000409047825 */ /* 0x004fcc00078e0204 */
[----:B------:R-:W4:Y:S01]  /*0150*/  LDG.E R5, desc[UR4][R4.64] ;  /* 0x0000000404057981 */ /* 0x000f22000c1e1900 */
[----:B---3--:R-:W-:-:S04]  /*0160*/  IMAD.WIDE R6, R9, 0x4, R6 ;  /* 0x0000000409067825 */ /* 0x008fc800078e0206 */
[----:B----4-:R-:W-:-:S05]  /*0170*/  FADD R9, R2, R5 ;  /* 0x0000000502097221 */ /* 0x010fca0000000000 */
[----:B------:R-:W-:Y:S01]  /*0180*/  STG.E desc[UR4][R6.64], R9 ;  /* 0x0000000906007986 */ /* 0x000fe2000c101904 */
[----:B------:R-:W-:Y:S05]  /*0190*/  EXIT ;  /* 0x000000000000794d */ /* 0x000fea0003800000 */
.L_x_0:
[----:B------:R-:W-:-:S00]  /*01a0*/  BRA `(.L_x_0) ;  /* 0xfffffffc00fc7947 */ /* 0x000fc0000383ffff */
[----:B------:R-:W-:-:S00]  /*01b0*/  NOP ;  /* 0x0000000000007918 */ /* 0x000fc00000000000 */
        /* <DEDUP_REMOVED lines=12> */
.L_x_1:


//--------------------- .nv.shared.reserved.0     --------------------------
	.section	.nv.shared.reserved.0,"aw",@nobits
	.weak		__nv_reservedSMEM_offset_0_alias
	.size		__nv_reservedSMEM_offset_0_alias, 0, 64
	.other		__nv_reservedSMEM_offset_0_alias,@"STO_CUDA_RESERVED_SHARED STV_DEFAULT"
__nv_reservedSMEM_offset_0_alias:
	.zero		0
	.zero		64


//--------------------- .nv.constant0._Z15matrixAddKernelPfS_S_ii --------------------------
	.section	.nv.constant0._Z15matrixAddKernelPfS_S_ii,"a",@progbits
	.sectionflags	@""
	.align	4
.nv.constant0._Z15matrixAddKernelPfS_S_ii:
	.zero		928


//--------------------- SYMBOLS --------------------------

	.type		.nv.reservedSmem.offset0,@object
	.size		.nv.reservedSmem.offset0,0x4
